	.headerflags	@"EF_CUDA_TEXMODE_UNIFIED EF_CUDA_64BIT_ADDRESS EF_CUDA_ACCELERATORS EF_CUDA_SM90 EF_CUDA_VIRTUAL_SM(EF_CUDA_SM90)"
	.elftype	@"ET_EXEC"


//--------------------- .nv.info                  --------------------------
	.section	.nv.info,"",@"SHT_CUDA_INFO"
	.align	4


	//----- nvinfo : EIATTR_REGCOUNT
	.align		4
        /*0000*/ 	.byte	0x04, 0x2f
        /*0002*/ 	.short	(.L_1 - .L_0)
	.align		4
.L_0:
        /*0004*/ 	.word	index@(triton_per_fused_mean_17)
        /*0008*/ 	.word	0x0000000e


	//----- nvinfo : EIATTR_MIN_STACK_SIZE
	.align		4
.L_1:
        /*000c*/ 	.byte	0x04, 0x12
        /*000e*/ 	.short	(.L_3 - .L_2)
	.align		4
.L_2:
        /*0010*/ 	.word	index@(triton_per_fused_mean_17)
        /*0014*/ 	.word	0x00000000


	//----- nvinfo : EIATTR_FRAME_SIZE
	.align		4
.L_3:
        /*0018*/ 	.byte	0x04, 0x11
        /*001a*/ 	.short	(.L_5 - .L_4)
	.align		4
.L_4:
        /*001c*/ 	.word	index@(triton_per_fused_mean_17)
        /*0020*/ 	.word	0x00000000


	//----- nvinfo : EIATTR_MIN_STACK_SIZE
	.align		4
.L_5:
        /*0024*/ 	.byte	0x04, 0x12
        /*0026*/ 	.short	(.L_7 - .L_6)
	.align		4
.L_6:
        /*0028*/ 	.word	index@(triton_per_fused_mean_17)
        /*002c*/ 	.word	0x00000000
.L_7:


//--------------------- .nv.info.triton_per_fused_mean_17 --------------------------
	.section	.nv.info.triton_per_fused_mean_17,"",@"SHT_CUDA_INFO"
	.sectionflags	@""
	.align	4


	//----- nvinfo : EIATTR_CUDA_API_VERSION
	.align		4
        /*0000*/ 	.byte	0x04, 0x37
        /*0002*/ 	.short	(.L_9 - .L_8)
.L_8:
        /*0004*/ 	.word	0x0000007c


	//----- nvinfo : EIATTR_KPARAM_INFO
	.align		4
.L_9:
        /*0008*/ 	.byte	0x04, 0x17
        /*000a*/ 	.short	(.L_11 - .L_10)
.L_10:
        /*000c*/ 	.word	0x00000000
        /*0010*/ 	.short	0x0003
        /*0012*/ 	.short	0x0014
        /*0014*/ 	.byte	0x00, 0xf0, 0x11, 0x00


	//----- nvinfo : EIATTR_KPARAM_INFO
	.align		4
.L_11:
        /*0018*/ 	.byte	0x04, 0x17
        /*001a*/ 	.short	(.L_13 - .L_12)
.L_12:
        /*001c*/ 	.word	0x00000000
        /*0020*/ 	.short	0x0002
        /*0022*/ 	.short	0x0010
        /*0024*/ 	.byte	0x00, 0xf0, 0x11, 0x00


	//----- nvinfo : EIATTR_KPARAM_INFO
	.align		4
.L_13:
        /*0028*/ 	.byte	0x04, 0x17
        /*002a*/ 	.short	(.L_15 - .L_14)
.L_14:
        /*002c*/ 	.word	0x00000000
        /*0030*/ 	.short	0x0001
        /*0032*/ 	.short	0x0008
        /*0034*/ 	.byte	0x00, 0xf4, 0x21, 0x00


	//----- nvinfo : EIATTR_KPARAM_INFO
	.align		4
.L_15:
        /*0038*/ 	.byte	0x04, 0x17
        /*003a*/ 	.short	(.L_17 - .L_16)
.L_16:
        /*003c*/ 	.word	0x00000000
        /*0040*/ 	.short	0x0000
        /*0042*/ 	.short	0x0000
        /*0044*/ 	.byte	0x00, 0xf4, 0x21, 0x00


	//----- nvinfo : EIATTR_SPARSE_MMA_MASK
	.align		4
.L_17:
        /*0048*/ 	.byte	0x03, 0x50
        /*004a*/ 	.short	0x0000


	//----- nvinfo : EIATTR_MAXREG_COUNT
	.align		4
        /*004c*/ 	.byte	0x03, 0x1b
        /*004e*/ 	.short	0x00ff


	//----- nvinfo : EIATTR_COOP_GROUP_MASK_REGIDS
	.align		4
        /*0050*/ 	.byte	0x04, 0x29
        /*0052*/ 	.short	(.L_19 - .L_18)


	//   ....[0]....
.L_18:
        /*0054*/ 	.word	0xffffffff


	//   ....[1]....
        /*0058*/ 	.word	0xffffffff


	//   ....[2]....
        /*005c*/ 	.word	0xffffffff


	//   ....[3]....
        /*0060*/ 	.word	0xffffffff


	//----- nvinfo : EIATTR_COOP_GROUP_INSTR_OFFSETS
	.align		4
.L_19:
        /*0064*/ 	.byte	0x04, 0x28
        /*0066*/ 	.short	(.L_21 - .L_20)


	//   ....[0]....
.L_20:
        /*0068*/ 	.word	0x00000140


	//   ....[1]....
        /*006c*/ 	.word	0x00000170


	//   ....[2]....
        /*0070*/ 	.word	0x00000190


	//   ....[3]....
        /*0074*/ 	.word	0x000001c0


	//----- nvinfo : EIATTR_EXIT_INSTR_OFFSETS
	.align		4
.L_21:
        /*0078*/ 	.byte	0x04, 0x1c
        /*007a*/ 	.short	(.L_23 - .L_22)


	//   ....[0]....
.L_22:
        /*007c*/ 	.word	0x000001f0


	//   ....[1]....
        /*0080*/ 	.word	0x00000220


	//----- nvinfo : EIATTR_REQNTID
	.align		4
.L_23:
        /*0084*/ 	.byte	0x04, 0x10
        /*0086*/ 	.short	(.L_25 - .L_24)
.L_24:
        /*0088*/ 	.word	0x00000040
        /*008c*/ 	.word	0x00000001
        /*0090*/ 	.word	0x00000001


	//----- nvinfo : EIATTR_CBANK_PARAM_SIZE
	.align		4
.L_25:
        /*0094*/ 	.byte	0x03, 0x19
        /*0096*/ 	.short	0x0018


	//----- nvinfo : EIATTR_PARAM_CBANK
	.align		4
        /*0098*/ 	.byte	0x04, 0x0a
        /*009a*/ 	.short	(.L_27 - .L_26)
	.align		4
.L_26:
        /*009c*/ 	.word	index@(.nv.constant0.triton_per_fused_mean_17)
        /*00a0*/ 	.short	0x0210
        /*00a2*/ 	.short	0x0018


	//----- nvinfo : EIATTR_SW_WAR
	.align		4
.L_27:
        /*00a4*/ 	.byte	0x04, 0x36
        /*00a6*/ 	.short	(.L_29 - .L_28)
.L_28:
        /*00a8*/ 	.word	0x00000008
.L_29:


//--------------------- .nv.callgraph             --------------------------
	.section	.nv.callgraph,"",@"SHT_CUDA_CALLGRAPH"
	.align	4
	.sectionentsize	8
	.align		4
        /*0000*/ 	.word	0x00000000
	.align		4
        /*0004*/ 	.word	0xffffffff
	.align		4
        /*0008*/ 	.word	0x00000000
	.align		4
        /*000c*/ 	.word	0xfffffffe
	.align		4
        /*0010*/ 	.word	0x00000000
	.align		4
        /*0014*/ 	.word	0xfffffffd
	.align		4
        /*0018*/ 	.word	0x00000000
	.align		4
        /*001c*/ 	.word	0xfffffffc


//--------------------- .text.triton_per_fused_mean_17 --------------------------
	.section	.text.triton_per_fused_mean_17,"ax",@progbits
	.sectionflags	@"SHF_BARRIERS=1"
	.align	128
        .global         triton_per_fused_mean_17
        .type           triton_per_fused_mean_17,@function
        .size           triton_per_fused_mean_17,(.L_x_1 - triton_per_fused_mean_17)
        .other          triton_per_fused_mean_17,@"STO_CUDA_ENTRY STV_DEFAULT"
triton_per_fused_mean_17:
.text.triton_per_fused_mean_17:
[----:B------:R-:W0:Y:S02]  /*0000*/  LDC R1, c[0x0][0x28] ;  /* 0x00000a00ff017b82 */ /* 0x000e240000000800 */
[----:B------:R-:W1:Y:S01]  /*0010*/  S2R R10, SR_CTAID.X ;  /* 0x00000000000a7919 */ /* 0x000e620000002500 */
[----:B------:R-:W2:Y:S01]  /*0020*/  LDC.64 R2, c[0x0][0x218] ;  /* 0x00008600ff027b82 */ /* 0x000ea20000000a00 */
[----:B------:R-:W-:Y:S01]  /*0030*/  ULDC.64 UR4, c[0x0][0x208] ;  /* 0x0000820000047ab9 */ /* 0x000fe20000000a00 */
[----:B------:R-:W3:Y:S01]  /*0040*/  S2R R11, SR_TID.X ;  /* 0x00000000000b7919 */ /* 0x000ee20000002100 */
[C---:B-1----:R-:W-:Y:S01]  /*0050*/  IMAD.HI R0, R10.reuse, 0x2aaaaaab, RZ ;  /* 0x2aaaaaab0a007827 */ /* 0x042fe200078e02ff */
[----:B------:R-:W-:-:S04]  /*0060*/  ISETP.GE.AND P0, PT, R10, 0x180, PT ;  /* 0x000001800a00780c */ /* 0x000fc80003f06270 */
[----:B------:R-:W-:-:S04]  /*0070*/  SHF.R.U32.HI R5, RZ, 0x1f, R0 ;  /* 0x0000001fff057819 */ /* 0x000fc80000011600 */
[----:B------:R-:W-:Y:S02]  /*0080*/  LEA.HI.SX32 R5, R0, R5, 0x1c ;  /* 0x0000000500057211 */ /* 0x000fe400078fe2ff */
[----:B---3--:R-:W-:-:S03]  /*0090*/  LOP3.LUT R0, R11, 0xf, RZ, 0xc0, !PT ;  /* 0x0000000f0b007812 */ /* 0x008fc600078ec0ff */
[----:B------:R-:W-:-:S04]  /*00a0*/  IMAD R7, R5, -0x60, R10 ;  /* 0xffffffa005077824 */ /* 0x000fc800078e020a */
[----:B------:R-:W-:-:S04]  /*00b0*/  IMAD R0, R0, 0x60, R7 ;  /* 0x0000006000007824 */ /* 0x000fc800078e0207 */
[----:B------:R-:W-:Y:S01]  /*00c0*/  IMAD R5, R5, 0x600, R0 ;  /* 0x0000060005057824 */ /* 0x000fe200078e0200 */
[----:B------:R-:W-:-:S03]  /*00d0*/  HFMA2.MMA R0, -RZ, RZ, 0, 0 ;  /* 0x00000000ff007435 */ /* 0x000fc600000001ff */
[----:B--2---:R-:W-:-:S07]  /*00e0*/  IMAD.WIDE R2, R5, 0x4, R2 ;  /* 0x0000000405027825 */ /* 0x004fce00078e0202 */
[----:B------:R-:W2:Y:S01]  /*00f0*/  @!P0 LDG.E R0, desc[UR4][R2.64] ;  /* 0x0000000402008981 */ /* 0x000ea2000c1e1900 */
[----:B------:R-:W-:Y:S01]  /*0100*/  BAR.SYNC.DEFER_BLOCKING 0x0 ;  /* 0x0000000000007b1d */ /* 0x000fe20000010000 */
[----:B--2---:R-:W-:-:S04]  /*0110*/  SEL R0, R0, RZ, !P0 ;  /* 0x000000ff00007207 */ /* 0x004fc80004000000 */
[----:B------:R-:W-:Y:S02]  /*0120*/  FSEL R0, R0, RZ, !P0 ;  /* 0x000000ff00007208 */ /* 0x000fe40004000000 */
[----:B------:R-:W-:-:S03]  /*0130*/  LOP3.LUT P0, RZ, R11, 0x3f, RZ, 0xc0, !PT ;  /* 0x0000003f0bff7812 */ /* 0x000fc6000780c0ff */
[----:B------:R-:W1:Y:S01]  /*0140*/  SHFL.BFLY PT, R5, R0, 0x8, 0x1f ;  /* 0x0d001f0000057f89 */ /* 0x000e6200000e0000 */
[----:B------:R-:W-:Y:S01]  /*0150*/  ISETP.LT.AND P0, PT, R10, 0x180, !P0 ;  /* 0x000001800a00780c */ /* 0x000fe20004701270 */
[----:B-1----:R-:W-:-:S05]  /*0160*/  FADD R6, R0, R5 ;  /* 0x0000000500067221 */ /* 0x002fca0000000000 */
[----:B------:R-:W1:Y:S02]  /*0170*/  SHFL.BFLY PT, R5, R6, 0x4, 0x1f ;  /* 0x0c801f0006057f89 */ /* 0x000e6400000e0000 */
[----:B-1----:R-:W-:-:S05]  /*0180*/  FADD R7, R6, R5 ;  /* 0x0000000506077221 */ /* 0x002fca0000000000 */
[----:B------:R-:W1:Y:S02]  /*0190*/  SHFL.BFLY PT, R4, R7, 0x2, 0x1f ;  /* 0x0c401f0007047f89 */ /* 0x000e6400000e0000 */
[----:B-1----:R-:W-:Y:S02]  /*01a0*/  FADD R8, R7, R4 ;  /* 0x0000000407087221 */ /* 0x002fe40000000000 */
[----:B------:R-:W1:Y:S03]  /*01b0*/  LDC.64 R4, c[0x0][0x210] ;  /* 0x00008400ff047b82 */ /* 0x000e660000000a00 */
[----:B------:R-:W2:Y:S01]  /*01c0*/  SHFL.BFLY PT, R9, R8, 0x1, 0x1f ;  /* 0x0c201f0008097f89 */ /* 0x000ea200000e0000 */
[----:B-1----:R-:W-:-:S04]  /*01d0*/  IMAD.WIDE R2, R10, 0x4, R4 ;  /* 0x000000040a027825 */ /* 0x002fc800078e0204 */
[----:B--2---:R-:W-:Y:S01]  /*01e0*/  FADD R9, R8, R9 ;  /* 0x0000000908097221 */ /* 0x004fe20000000000 */
[----:B------:R-:W-:Y:S06]  /*01f0*/  @!P0 EXIT ;  /* 0x000000000000894d */ /* 0x000fec0003800000 */
[----:B------:R-:W-:-:S05]  /*0200*/  FMUL R9, R9, 0.0625 ;  /* 0x3d80000009097820 */ /* 0x000fca0000400000 */
[----:B------:R-:W-:Y:S01]  /*0210*/  STG.E desc[UR4][R2.64], R9 ;  /* 0x0000000902007986 */ /* 0x000fe2000c101904 */
[----:B------:R-:W-:Y:S05]  /*0220*/  EXIT ;  /* 0x000000000000794d */ /* 0x000fea0003800000 */
.L_x_0:
[----:B------:R-:W-:-:S00]  /*0230*/  BRA `(.L_x_0) ;  /* 0xfffffffc00fc7947 */ /* 0x000fc0000383ffff */
[----:B------:R-:W-:-:S00]  /*0240*/  NOP ;  /* 0x0000000000007918 */ /* 0x000fc00000000000 */
        /* <DEDUP_REMOVED lines=11> */
.L_x_1:


//--------------------- .nv.constant0.triton_per_fused_mean_17 --------------------------
	.section	.nv.constant0.triton_per_fused_mean_17,"a",@progbits
	.sectionflags	@""
	.align	4
.nv.constant0.triton_per_fused_mean_17:
	.zero		552
